	.headerflags	@"EF_CUDA_TEXMODE_UNIFIED EF_CUDA_64BIT_ADDRESS EF_CUDA_ACCELERATORS EF_CUDA_SM90 EF_CUDA_VIRTUAL_SM(EF_CUDA_SM90)"
	.elftype	@"ET_EXEC"


//--------------------- .nv.info                  --------------------------
	.section	.nv.info,"",@"SHT_CUDA_INFO"
	.align	4


	//----- nvinfo : EIATTR_REGCOUNT
	.align		4
        /*0000*/ 	.byte	0x04, 0x2f
        /*0002*/ 	.short	(.L_1 - .L_0)
	.align		4
.L_0:
        /*0004*/ 	.word	index@(triton_poi_fused_clone_1)
        /*0008*/ 	.word	0x00000014


	//----- nvinfo : EIATTR_MIN_STACK_SIZE
	.align		4
.L_1:
        /*000c*/ 	.byte	0x04, 0x12
        /*000e*/ 	.short	(.L_3 - .L_2)
	.align		4
.L_2:
        /*0010*/ 	.word	index@(triton_poi_fused_clone_1)
        /*0014*/ 	.word	0x00000000


	//----- nvinfo : EIATTR_FRAME_SIZE
	.align		4
.L_3:
        /*0018*/ 	.byte	0x04, 0x11
        /*001a*/ 	.short	(.L_5 - .L_4)
	.align		4
.L_4:
        /*001c*/ 	.word	index@(triton_poi_fused_clone_1)
        /*0020*/ 	.word	0x00000000


	//----- nvinfo : EIATTR_MIN_STACK_SIZE
	.align		4
.L_5:
        /*0024*/ 	.byte	0x04, 0x12
        /*0026*/ 	.short	(.L_7 - .L_6)
	.align		4
.L_6:
        /*0028*/ 	.word	index@(triton_poi_fused_clone_1)
        /*002c*/ 	.word	0x00000000
.L_7:


//--------------------- .nv.info.triton_poi_fused_clone_1 --------------------------
	.section	.nv.info.triton_poi_fused_clone_1,"",@"SHT_CUDA_INFO"
	.sectionflags	@""
	.align	4


	//----- nvinfo : EIATTR_CUDA_API_VERSION
	.align		4
        /*0000*/ 	.byte	0x04, 0x37
        /*0002*/ 	.short	(.L_9 - .L_8)
.L_8:
        /*0004*/ 	.word	0x0000007c


	//----- nvinfo : EIATTR_KPARAM_INFO
	.align		4
.L_9:
        /*0008*/ 	.byte	0x04, 0x17
        /*000a*/ 	.short	(.L_11 - .L_10)
.L_10:
        /*000c*/ 	.word	0x00000000
        /*0010*/ 	.short	0x0002
        /*0012*/ 	.short	0x0010
        /*0014*/ 	.byte	0x00, 0xf0, 0x11, 0x00


	//----- nvinfo : EIATTR_KPARAM_INFO
	.align		4
.L_11:
        /*0018*/ 	.byte	0x04, 0x17
        /*001a*/ 	.short	(.L_13 - .L_12)
.L_12:
        /*001c*/ 	.word	0x00000000
        /*0020*/ 	.short	0x0001
        /*0022*/ 	.short	0x0008
        /*0024*/ 	.byte	0x00, 0xf4, 0x21, 0x00


	//----- nvinfo : EIATTR_KPARAM_INFO
	.align		4
.L_13:
        /*0028*/ 	.byte	0x04, 0x17
        /*002a*/ 	.short	(.L_15 - .L_14)
.L_14:
        /*002c*/ 	.word	0x00000000
        /*0030*/ 	.short	0x0000
        /*0032*/ 	.short	0x0000
        /*0034*/ 	.byte	0x00, 0xf4, 0x21, 0x00


	//----- nvinfo : EIATTR_SPARSE_MMA_MASK
	.align		4
.L_15:
        /*0038*/ 	.byte	0x03, 0x50
        /*003a*/ 	.short	0x0000


	//----- nvinfo : EIATTR_MAXREG_COUNT
	.align		4
        /*003c*/ 	.byte	0x03, 0x1b
        /*003e*/ 	.short	0x00ff


	//----- nvinfo : EIATTR_EXIT_INSTR_OFFSETS
	.align		4
        /*0040*/ 	.byte	0x04, 0x1c
        /*0042*/ 	.short	(.L_17 - .L_16)


	//   ....[0]....
.L_16:
        /*0044*/ 	.word	0x00000300


	//   ....[1]....
        /*0048*/ 	.word	0x00000320


	//----- nvinfo : EIATTR_REQNTID
	.align		4
.L_17:
        /*004c*/ 	.byte	0x04, 0x10
        /*004e*/ 	.short	(.L_19 - .L_18)
.L_18:
        /*0050*/ 	.word	0x00000080
        /*0054*/ 	.word	0x00000001
        /*0058*/ 	.word	0x00000001


	//----- nvinfo : EIATTR_CBANK_PARAM_SIZE
	.align		4
.L_19:
        /*005c*/ 	.byte	0x03, 0x19
        /*005e*/ 	.short	0x0014


	//----- nvinfo : EIATTR_PARAM_CBANK
	.align		4
        /*0060*/ 	.byte	0x04, 0x0a
        /*0062*/ 	.short	(.L_21 - .L_20)
	.align		4
.L_20:
        /*0064*/ 	.word	index@(.nv.constant0.triton_poi_fused_clone_1)
        /*0068*/ 	.short	0x0210
        /*006a*/ 	.short	0x0014


	//----- nvinfo : EIATTR_SW_WAR
	.align		4
.L_21:
        /*006c*/ 	.byte	0x04, 0x36
        /*006e*/ 	.short	(.L_23 - .L_22)
.L_22:
        /*0070*/ 	.word	0x00000008
.L_23:


//--------------------- .nv.callgraph             --------------------------
	.section	.nv.callgraph,"",@"SHT_CUDA_CALLGRAPH"
	.align	4
	.sectionentsize	8
	.align		4
        /*0000*/ 	.word	0x00000000
	.align		4
        /*0004*/ 	.word	0xffffffff
	.align		4
        /*0008*/ 	.word	0x00000000
	.align		4
        /*000c*/ 	.word	0xfffffffe
	.align		4
        /*0010*/ 	.word	0x00000000
	.align		4
        /*0014*/ 	.word	0xfffffffd
	.align		4
        /*0018*/ 	.word	0x00000000
	.align		4
        /*001c*/ 	.word	0xfffffffc


//--------------------- .text.triton_poi_fused_clone_1 --------------------------
	.section	.text.triton_poi_fused_clone_1,"ax",@progbits
	.align	128
        .global         triton_poi_fused_clone_1
        .type           triton_poi_fused_clone_1,@function
        .size           triton_poi_fused_clone_1,(.L_x_1 - triton_poi_fused_clone_1)
        .other          triton_poi_fused_clone_1,@"STO_CUDA_ENTRY STV_DEFAULT"
triton_poi_fused_clone_1:
.text.triton_poi_fused_clone_1:
[----:B------:R-:W0:Y:S02]  /*0000*/  LDC R1, c[0x0][0x28] ;  /* 0x00000a00ff017b82 */ /* 0x000e240000000800 */
[----:B------:R-:W1:Y:S01]  /*0010*/  S2R R0, SR_TID.X ;  /* 0x0000000000007919 */ /* 0x000e620000002100 */
[----:B------:R-:W-:Y:S01]  /*0020*/  CS2R R12, SRZ ;  /* 0x00000000000c7805 */ /* 0x000fe2000001ff00 */
[----:B------:R-:W-:Y:S01]  /*0030*/  IMAD.MOV.U32 R14, RZ, RZ, RZ ;  /* 0x000000ffff0e7224 */ /* 0x000fe200078e00ff */
[----:B------:R-:W-:Y:S01]  /*0040*/  ULDC.64 UR4, c[0x0][0x208] ;  /* 0x0000820000047ab9 */ /* 0x000fe20000000a00 */
[----:B------:R-:W2:Y:S01]  /*0050*/  S2R R3, SR_CTAID.X ;  /* 0x0000000000037919 */ /* 0x000ea20000002500 */
[----:B-1----:R-:W-:-:S05]  /*0060*/  IMAD.SHL.U32 R0, R0, 0x2, RZ ;  /* 0x0000000200007824 */ /* 0x002fca00078e00ff */
[----:B------:R-:W-:-:S05]  /*0070*/  LOP3.LUT R0, R0, 0xfe, RZ, 0xc0, !PT ;  /* 0x000000fe00007812 */ /* 0x000fca00078ec0ff */
[----:B--2---:R-:W-:Y:S02]  /*0080*/  IMAD R0, R3, 0x100, R0 ;  /* 0x0000010003007824 */ /* 0x004fe400078e0200 */
[----:B------:R-:W1:Y:S02]  /*0090*/  LDC.64 R2, c[0x0][0x210] ;  /* 0x00008400ff027b82 */ /* 0x000e640000000a00 */
[C---:B------:R-:W-:Y:S01]  /*00a0*/  IMAD.HI R5, R0.reuse, 0x2aaaaaab, RZ ;  /* 0x2aaaaaab00057827 */ /* 0x040fe200078e02ff */
[----:B------:R-:W-:-:S03]  /*00b0*/  ISETP.GE.AND P2, PT, R0, 0xc0, PT ;  /* 0x000000c00000780c */ /* 0x000fc60003f46270 */
[----:B------:R-:W-:Y:S01]  /*00c0*/  VIADD R4, R0, 0x1 ;  /* 0x0000000100047836 */ /* 0x000fe20000000000 */
[----:B------:R-:W-:-:S03]  /*00d0*/  SHF.R.U32.HI R6, RZ, 0x1f, R5 ;  /* 0x0000001fff067819 */ /* 0x000fc60000011605 */
[----:B------:R-:W-:Y:S01]  /*00e0*/  IMAD.HI R9, R4, 0x2aaaaaab, RZ ;  /* 0x2aaaaaab04097827 */ /* 0x000fe200078e02ff */
[CC--:B------:R-:W-:Y:S02]  /*00f0*/  LEA.HI.SX32 R7, R5.reuse, R6.reuse, 0x1f ;  /* 0x0000000605077211 */ /* 0x0c0fe400078ffaff */
[----:B------:R-:W-:Y:S02]  /*0100*/  LEA.HI R5, R5, R6, RZ, 0x1e ;  /* 0x0000000605057211 */ /* 0x000fe400078ff0ff */
[----:B------:R-:W-:Y:S02]  /*0110*/  LEA.HI R8, R7, R7, RZ, 0x1 ;  /* 0x0000000707087211 */ /* 0x000fe400078f08ff */
[----:B------:R-:W-:Y:S02]  /*0120*/  SHF.R.U32.HI R6, RZ, 0x1, R9 ;  /* 0x00000001ff067819 */ /* 0x000fe40000011609 */
[----:B------:R-:W-:Y:S02]  /*0130*/  LOP3.LUT R8, R8, 0xfffffffe, RZ, 0xc0, !PT ;  /* 0xfffffffe08087812 */ /* 0x000fe400078ec0ff */
[----:B------:R-:W-:Y:S01]  /*0140*/  LEA.HI R9, R9, R6, RZ, 0x1 ;  /* 0x0000000609097211 */ /* 0x000fe200078f08ff */
[----:B------:R-:W-:-:S02]  /*0150*/  IMAD R6, R5, 0x18, RZ ;  /* 0x0000001805067824 */ /* 0x000fc400078e02ff */
[C---:B------:R-:W-:Y:S02]  /*0160*/  IMAD.IADD R8, R7.reuse, 0x1, -R8 ;  /* 0x0000000107087824 */ /* 0x040fe400078e0a08 */
[----:B------:R-:W-:Y:S02]  /*0170*/  IMAD R7, R7, -0xc, R0 ;  /* 0xfffffff407077824 */ /* 0x000fe400078e0200 */
[----:B------:R-:W-:Y:S01]  /*0180*/  IMAD R9, R9, -0xc, R4 ;  /* 0xfffffff409097824 */ /* 0x000fe200078e0204 */
[C---:B------:R-:W-:Y:S01]  /*0190*/  ISETP.GE.AND P3, PT, R8.reuse, 0x1, PT ;  /* 0x000000010800780c */ /* 0x040fe20003f66270 */
[--C-:B------:R-:W-:Y:S01]  /*01a0*/  IMAD R7, R7, 0x2, R6.reuse ;  /* 0x0000000207077824 */ /* 0x100fe200078e0206 */
[----:B------:R-:W-:Y:S01]  /*01b0*/  ISETP.GT.AND P1, PT, R8, RZ, !P2 ;  /* 0x000000ff0800720c */ /* 0x000fe20005724270 */
[----:B------:R-:W-:Y:S01]  /*01c0*/  IMAD R11, R9, 0x2, R6 ;  /* 0x00000002090b7824 */ /* 0x000fe200078e0206 */
[----:B------:R-:W-:Y:S02]  /*01d0*/  ISETP.LT.AND P0, PT, R0, 0xc0, !P3 ;  /* 0x000000c00000780c */ /* 0x000fe40005f01270 */
[----:B------:R-:W-:-:S02]  /*01e0*/  IADD3 R5, R7, 0x1, RZ ;  /* 0x0000000107057810 */ /* 0x000fc40007ffe0ff */
[----:B------:R-:W-:-:S03]  /*01f0*/  IADD3 R15, R11, 0x1, RZ ;  /* 0x000000010b0f7810 */ /* 0x000fc60007ffe0ff */
[----:B-1----:R-:W-:-:S04]  /*0200*/  IMAD.WIDE R8, R5, 0x4, R2 ;  /* 0x0000000405087825 */ /* 0x002fc800078e0202 */
[--C-:B------:R-:W-:Y:S01]  /*0210*/  IMAD.WIDE R4, R7, 0x4, R2.reuse ;  /* 0x0000000407047825 */ /* 0x100fe200078e0202 */
[----:B------:R-:W2:Y:S03]  /*0220*/  @P1 LDG.E.EL R14, desc[UR4][R8.64] ;  /* 0x00000004080e1981 */ /* 0x000ea6000c2e1900 */
[--C-:B------:R-:W-:Y:S01]  /*0230*/  IMAD.WIDE R6, R11, 0x4, R2.reuse ;  /* 0x000000040b067825 */ /* 0x100fe200078e0202 */
[----:B------:R-:W3:Y:S01]  /*0240*/  @P0 LDG.E.EL R12, desc[UR4][R4.64] ;  /* 0x00000004040c0981 */ /* 0x000ee2000c2e1900 */
[----:B------:R-:W1:Y:S02]  /*0250*/  LDC.64 R10, c[0x0][0x218] ;  /* 0x00008600ff0a7b82 */ /* 0x000e640000000a00 */
[----:B------:R-:W-:Y:S01]  /*0260*/  IMAD.WIDE R2, R15, 0x4, R2 ;  /* 0x000000040f027825 */ /* 0x000fe200078e0202 */
[----:B------:R-:W4:Y:S03]  /*0270*/  @P0 LDG.E.EL R13, desc[UR4][R6.64] ;  /* 0x00000004060d0981 */ /* 0x000f26000c2e1900 */
[----:B------:R-:W-:-:S06]  /*0280*/  IMAD.MOV.U32 R15, RZ, RZ, RZ ;  /* 0x000000ffff0f7224 */ /* 0x000fcc00078e00ff */
[----:B------:R-:W5:Y:S01]  /*0290*/  @P1 LDG.E.EL R15, desc[UR4][R2.64] ;  /* 0x00000004020f1981 */ /* 0x000f62000c2e1900 */
[----:B-1----:R-:W-:Y:S01]  /*02a0*/  IMAD.WIDE R10, R0, 0x4, R10 ;  /* 0x00000004000a7825 */ /* 0x002fe200078e020a */
[----:B--2---:R-:W-:Y:S02]  /*02b0*/  SEL R17, R14, RZ, P1 ;  /* 0x000000ff0e117207 */ /* 0x004fe40000800000 */
[----:B---3--:R-:W-:Y:S02]  /*02c0*/  SEL R12, R12, RZ, P0 ;  /* 0x000000ff0c0c7207 */ /* 0x008fe40000000000 */
[----:B----4-:R-:W-:Y:S02]  /*02d0*/  SEL R13, R13, RZ, P0 ;  /* 0x000000ff0d0d7207 */ /* 0x010fe40000000000 */
[----:B------:R-:W-:Y:S02]  /*02e0*/  SEL R12, R12, R17, !P3 ;  /* 0x000000110c0c7207 */ /* 0x000fe40005800000 */
[----:B-----5:R-:W-:Y:S01]  /*02f0*/  @P3 SEL R13, R15, RZ, P1 ;  /* 0x000000ff0f0d3207 */ /* 0x020fe20000800000 */
[----:B------:R-:W-:Y:S06]  /*0300*/  @P2 EXIT ;  /* 0x000000000000294d */ /* 0x000fec0003800000 */
[----:B------:R-:W-:Y:S01]  /*0310*/  STG.E.64 desc[UR4][R10.64], R12 ;  /* 0x0000000c0a007986 */ /* 0x000fe2000c101b04 */
[----:B------:R-:W-:Y:S05]  /*0320*/  EXIT ;  /* 0x000000000000794d */ /* 0x000fea0003800000 */
.L_x_0:
[----:B------:R-:W-:-:S00]  /*0330*/  BRA `(.L_x_0) ;  /* 0xfffffffc00fc7947 */ /* 0x000fc0000383ffff */
[----:B------:R-:W-:-:S00]  /*0340*/  NOP ;  /* 0x0000000000007918 */ /* 0x000fc00000000000 */
        /* <DEDUP_REMOVED lines=11> */
.L_x_1:


//--------------------- .nv.constant0.triton_poi_fused_clone_1 --------------------------
	.section	.nv.constant0.triton_poi_fused_clone_1,"a",@progbits
	.sectionflags	@""
	.align	4
.nv.constant0.triton_poi_fused_clone_1:
	.zero		548
